	.headerflags	@"EF_CUDA_TEXMODE_UNIFIED EF_CUDA_64BIT_ADDRESS EF_CUDA_ACCELERATORS EF_CUDA_SM90 EF_CUDA_VIRTUAL_SM(EF_CUDA_SM90)"
	.elftype	@"ET_EXEC"


//--------------------- .nv.info                  --------------------------
	.section	.nv.info,"",@"SHT_CUDA_INFO"
	.align	4


	//----- nvinfo : EIATTR_REGCOUNT
	.align		4
        /*0000*/ 	.byte	0x04, 0x2f
        /*0002*/ 	.short	(.L_3 - .L_2)
	.align		4
.L_2:
        /*0004*/ 	.word	index@(triton_poi_fused__native_batch_norm_legit_no_training_relu_9)
        /*0008*/ 	.word	0x00000020


	//----- nvinfo : EIATTR_MIN_STACK_SIZE
	.align		4
.L_3:
        /*000c*/ 	.byte	0x04, 0x12
        /*000e*/ 	.short	(.L_5 - .L_4)
	.align		4
.L_4:
        /*0010*/ 	.word	index@(triton_poi_fused__native_batch_norm_legit_no_training_relu_9)
        /*0014*/ 	.word	0x00000000


	//----- nvinfo : EIATTR_FRAME_SIZE
	.align		4
.L_5:
        /*0018*/ 	.byte	0x04, 0x11
        /*001a*/ 	.short	(.L_7 - .L_6)
	.align		4
.L_6:
        /*001c*/ 	.word	index@(triton_poi_fused__native_batch_norm_legit_no_training_relu_9)
        /*0020*/ 	.word	0x00000000


	//----- nvinfo : EIATTR_MIN_STACK_SIZE
	.align		4
.L_7:
        /*0024*/ 	.byte	0x04, 0x12
        /*0026*/ 	.short	(.L_9 - .L_8)
	.align		4
.L_8:
        /*0028*/ 	.word	index@(triton_poi_fused__native_batch_norm_legit_no_training_relu_9)
        /*002c*/ 	.word	0x00000000
.L_9:


//--------------------- .nv.info.triton_poi_fused__native_batch_norm_legit_no_training_relu_9 --------------------------
	.section	.nv.info.triton_poi_fused__native_batch_norm_legit_no_training_relu_9,"",@"SHT_CUDA_INFO"
	.sectionflags	@""
	.align	4


	//----- nvinfo : EIATTR_CUDA_API_VERSION
	.align		4
        /*0000*/ 	.byte	0x04, 0x37
        /*0002*/ 	.short	(.L_11 - .L_10)
.L_10:
        /*0004*/ 	.word	0x0000007c


	//----- nvinfo : EIATTR_KPARAM_INFO
	.align		4
.L_11:
        /*0008*/ 	.byte	0x04, 0x17
        /*000a*/ 	.short	(.L_13 - .L_12)
.L_12:
        /*000c*/ 	.word	0x00000000
        /*0010*/ 	.short	0x0006
        /*0012*/ 	.short	0x0030
        /*0014*/ 	.byte	0x00, 0xf0, 0x11, 0x00


	//----- nvinfo : EIATTR_KPARAM_INFO
	.align		4
.L_13:
        /*0018*/ 	.byte	0x04, 0x17
        /*001a*/ 	.short	(.L_15 - .L_14)
.L_14:
        /*001c*/ 	.word	0x00000000
        /*0020*/ 	.short	0x0005
        /*0022*/ 	.short	0x0028
        /*0024*/ 	.byte	0x00, 0xf4, 0x21, 0x00


	//----- nvinfo : EIATTR_KPARAM_INFO
	.align		4
.L_15:
        /*0028*/ 	.byte	0x04, 0x17
        /*002a*/ 	.short	(.L_17 - .L_16)
.L_16:
        /*002c*/ 	.word	0x00000000
        /*0030*/ 	.short	0x0004
        /*0032*/ 	.short	0x0020
        /*0034*/ 	.byte	0x00, 0xf4, 0x21, 0x00


	//----- nvinfo : EIATTR_KPARAM_INFO
	.align		4
.L_17:
        /*0038*/ 	.byte	0x04, 0x17
        /*003a*/ 	.short	(.L_19 - .L_18)
.L_18:
        /*003c*/ 	.word	0x00000000
        /*0040*/ 	.short	0x0003
        /*0042*/ 	.short	0x0018
        /*0044*/ 	.byte	0x00, 0xf4, 0x21, 0x00


	//----- nvinfo : EIATTR_KPARAM_INFO
	.align		4
.L_19:
        /*0048*/ 	.byte	0x04, 0x17
        /*004a*/ 	.short	(.L_21 - .L_20)
.L_20:
        /*004c*/ 	.word	0x00000000
        /*0050*/ 	.short	0x0002
        /*0052*/ 	.short	0x0010
        /*0054*/ 	.byte	0x00, 0xf4, 0x21, 0x00


	//----- nvinfo : EIATTR_KPARAM_INFO
	.align		4
.L_21:
        /*0058*/ 	.byte	0x04, 0x17
        /*005a*/ 	.short	(.L_23 - .L_22)
.L_22:
        /*005c*/ 	.word	0x00000000
        /*0060*/ 	.short	0x0001
        /*0062*/ 	.short	0x0008
        /*0064*/ 	.byte	0x00, 0xf4, 0x21, 0x00


	//----- nvinfo : EIATTR_KPARAM_INFO
	.align		4
.L_23:
        /*0068*/ 	.byte	0x04, 0x17
        /*006a*/ 	.short	(.L_25 - .L_24)
.L_24:
        /*006c*/ 	.word	0x00000000
        /*0070*/ 	.short	0x0000
        /*0072*/ 	.short	0x0000
        /*0074*/ 	.byte	0x00, 0xf4, 0x21, 0x00


	//----- nvinfo : EIATTR_SPARSE_MMA_MASK
	.align		4
.L_25:
        /*0078*/ 	.byte	0x03, 0x50
        /*007a*/ 	.short	0x0000


	//----- nvinfo : EIATTR_MAXREG_COUNT
	.align		4
        /*007c*/ 	.byte	0x03, 0x1b
        /*007e*/ 	.short	0x00ff


	//----- nvinfo : EIATTR_EXIT_INSTR_OFFSETS
	.align		4
        /*0080*/ 	.byte	0x04, 0x1c
        /*0082*/ 	.short	(.L_27 - .L_26)


	//   ....[0]....
.L_26:
        /*0084*/ 	.word	0x00000710


	//----- nvinfo : EIATTR_REQNTID
	.align		4
.L_27:
        /*0088*/ 	.byte	0x04, 0x10
        /*008a*/ 	.short	(.L_29 - .L_28)
.L_28:
        /*008c*/ 	.word	0x00000080
        /*0090*/ 	.word	0x00000001
        /*0094*/ 	.word	0x00000001


	//----- nvinfo : EIATTR_CBANK_PARAM_SIZE
	.align		4
.L_29:
        /*0098*/ 	.byte	0x03, 0x19
        /*009a*/ 	.short	0x0034


	//----- nvinfo : EIATTR_PARAM_CBANK
	.align		4
        /*009c*/ 	.byte	0x04, 0x0a
        /*009e*/ 	.short	(.L_31 - .L_30)
	.align		4
.L_30:
        /*00a0*/ 	.word	index@(.nv.constant0.triton_poi_fused__native_batch_norm_legit_no_training_relu_9)
        /*00a4*/ 	.short	0x0210
        /*00a6*/ 	.short	0x0034


	//----- nvinfo : EIATTR_SW_WAR
	.align		4
.L_31:
        /*00a8*/ 	.byte	0x04, 0x36
        /*00aa*/ 	.short	(.L_33 - .L_32)
.L_32:
        /*00ac*/ 	.word	0x00000008
.L_33:


//--------------------- .nv.callgraph             --------------------------
	.section	.nv.callgraph,"",@"SHT_CUDA_CALLGRAPH"
	.align	4
	.sectionentsize	8
	.align		4
        /*0000*/ 	.word	0x00000000
	.align		4
        /*0004*/ 	.word	0xffffffff
	.align		4
        /*0008*/ 	.word	0x00000000
	.align		4
        /*000c*/ 	.word	0xfffffffe
	.align		4
        /*0010*/ 	.word	0x00000000
	.align		4
        /*0014*/ 	.word	0xfffffffd
	.align		4
        /*0018*/ 	.word	0x00000000
	.align		4
        /*001c*/ 	.word	0xfffffffc


//--------------------- .nv.constant4             --------------------------
	.section	.nv.constant4,"a",@progbits
	.align	8
	.align		8
.nv.constant4:
        /*0000*/ 	.dword	_$_str
	.align		8
        /*0008*/ 	.dword	_$_str_$_2


//--------------------- .text.triton_poi_fused__native_batch_norm_legit_no_training_relu_9 --------------------------
	.section	.text.triton_poi_fused__native_batch_norm_legit_no_training_relu_9,"ax",@progbits
	.align	128
        .global         triton_poi_fused__native_batch_norm_legit_no_training_relu_9
        .type           triton_poi_fused__native_batch_norm_legit_no_training_relu_9,@function
        .size           triton_poi_fused__native_batch_norm_legit_no_training_relu_9,(.L_x_1 - triton_poi_fused__native_batch_norm_legit_no_training_relu_9)
        .other          triton_poi_fused__native_batch_norm_legit_no_training_relu_9,@"STO_CUDA_ENTRY STV_DEFAULT"
triton_poi_fused__native_batch_norm_legit_no_training_relu_9:
.text.triton_poi_fused__native_batch_norm_legit_no_training_relu_9:
[----:B------:R-:W-:Y:S01]  /*0000*/  LDC R1, c[0x0][0x28] ;  /* 0x00000a00ff017b82 */ /* 0x000fe20000000800 */
[----:B------:R-:W1:Y:S07]  /*0010*/  S2R R0, SR_TID.X ;  /* 0x0000000000007919 */ /* 0x000e6e0000002100 */
[----:B------:R-:W2:Y:S01]  /*0020*/  LDC.64 R4, c[0x0][0x220] ;  /* 0x00008800ff047b82 */ /* 0x000ea20000000a00 */
[----:B------:R-:W-:Y:S01]  /*0030*/  ULDC.64 UR4, c[0x0][0x208] ;  /* 0x0000820000047ab9 */ /* 0x000fe20000000a00 */
[----:B------:R-:W3:Y:S06]  /*0040*/  S2R R7, SR_CTAID.X ;  /* 0x0000000000077919 */ /* 0x000eec0000002500 */
[----:B------:R-:W4:Y:S08]  /*0050*/  LDC.64 R12, c[0x0][0x218] ;  /* 0x00008600ff0c7b82 */ /* 0x000f300000000a00 */
[----:B------:R-:W5:Y:S08]  /*0060*/  LDC.64 R22, c[0x0][0x210] ;  /* 0x00008400ff167b82 */ /* 0x000f700000000a00 */
[----:B------:R-:W5:Y:S01]  /*0070*/  LDC.64 R20, c[0x0][0x228] ;  /* 0x00008a00ff147b82 */ /* 0x000f620000000a00 */
[----:B-1----:R-:W-:-:S07]  /*0080*/  SHF.L.U32 R0, R0, 0x2, RZ ;  /* 0x0000000200007819 */ /* 0x002fce00000006ff */
[----:B------:R-:W1:Y:S01]  /*0090*/  LDC.64 R24, c[0x0][0x230] ;  /* 0x00008c00ff187b82 */ /* 0x000e620000000a00 */
[----:B---3--:R-:W-:Y:S02]  /*00a0*/  SHF.R.S32.HI R3, RZ, 0x15, R7 ;  /* 0x00000015ff037819 */ /* 0x008fe40000011407 */
[----:B------:R-:W-:Y:S02]  /*00b0*/  LOP3.LUT R0, R0, 0x1fc, RZ, 0xc0, !PT ;  /* 0x000001fc00007812 */ /* 0x000fe400078ec0ff */
[----:B------:R-:W-:Y:S02]  /*00c0*/  SGXT R3, R3, 0x1 ;  /* 0x000000010303781a */ /* 0x000fe40000000200 */
[----:B------:R-:W-:-:S04]  /*00d0*/  LEA R0, R7, R0, 0xa ;  /* 0x0000000007007211 */ /* 0x000fc800078e50ff */
[----:B------:R-:W-:-:S04]  /*00e0*/  LEA.HI R3, R3, R0, RZ, 0x5 ;  /* 0x0000000003037211 */ /* 0x000fc800078f28ff */
[----:B------:R-:W-:-:S04]  /*00f0*/  LOP3.LUT R3, R3, 0xffffffe0, RZ, 0xc0, !PT ;  /* 0xffffffe003037812 */ /* 0x000fc800078ec0ff */
[----:B------:R-:W-:-:S05]  /*0100*/  IADD3 R3, R0, -R3, RZ ;  /* 0x8000000300037210 */ /* 0x000fca0007ffe0ff */
[----:B--2---:R-:W-:-:S06]  /*0110*/  IMAD.WIDE R4, R3, 0x4, R4 ;  /* 0x0000000403047825 */ /* 0x004fcc00078e0204 */
[----:B------:R-:W2:Y:S01]  /*0120*/  LDG.E.EL.128 R4, desc[UR4][R4.64] ;  /* 0x0000000404047981 */ /* 0x000ea2000c2e1d00 */
[----:B----4-:R-:W-:-:S04]  /*0130*/  IMAD.WIDE R12, R3, 0x4, R12 ;  /* 0x00000004030c7825 */ /* 0x010fc800078e020c */
[----:B-----5:R-:W-:Y:S02]  /*0140*/  IMAD.WIDE R22, R0, 0x4, R22 ;  /* 0x0000000400167825 */ /* 0x020fe400078e0216 */
[----:B------:R-:W3:Y:S02]  /*0150*/  LDG.E.EL.128 R12, desc[UR4][R12.64] ;  /* 0x000000040c0c7981 */ /* 0x000ee4000c2e1d00 */
[C---:B0-----:R-:W-:Y:S02]  /*0160*/  IMAD.WIDE R20, R3.reuse, 0x4, R20 ;  /* 0x0000000403147825 */ /* 0x041fe400078e0214 */
[----:B------:R-:W3:Y:S02]  /*0170*/  LDG.E.128 R16, desc[UR4][R22.64+0x800] ;  /* 0x0008000416107981 */ /* 0x000ee4000c1e1d00 */
[----:B-1----:R-:W-:-:S04]  /*0180*/  IMAD.WIDE R24, R3, 0x4, R24 ;  /* 0x0000000403187825 */ /* 0x002fc800078e0218 */
[----:B--2---:R-:W-:Y:S01]  /*0190*/  FADD R6, R6, 9.9999997473787516356e-06 ;  /* 0x3727c5ac06067421 */ /* 0x004fe20000000000 */
[----:B------:R-:W-:Y:S01]  /*01a0*/  FADD R2, R4, 9.9999997473787516356e-06 ;  /* 0x3727c5ac04027421 */ /* 0x000fe20000000000 */
[----:B------:R-:W-:-:S03]  /*01b0*/  FADD R8, R5, 9.9999997473787516356e-06 ;  /* 0x3727c5ac05087421 */ /* 0x000fc60000000000 */
[----:B------:R-:W0:Y:S08]  /*01c0*/  MUFU.SQRT R26, R2 ;  /* 0x00000002001a7308 */ /* 0x000e300000002000 */
[----:B------:R-:W1:Y:S01]  /*01d0*/  MUFU.SQRT R6, R6 ;  /* 0x0000000600067308 */ /* 0x000e620000002000 */
[----:B0-----:R-:W-:-:S07]  /*01e0*/  FSETP.GT.AND P0, PT, R26, 8.50705917302346158658e+37, PT ;  /* 0x7e8000001a00780b */ /* 0x001fce0003f04000 */
[----:B------:R0:W2:Y:S01]  /*01f0*/  MUFU.SQRT R27, R8 ;  /* 0x00000008001b7308 */ /* 0x0000a20000002000 */
[----:B------:R-:W-:Y:S02]  /*0200*/  FSETP.GEU.AND P3, PT, R26, 1.175494350822287508e-38, PT ;  /* 0x008000001a00780b */ /* 0x000fe40003f6e000 */
[C---:B-1----:R-:W-:Y:S02]  /*0210*/  FSETP.GT.AND P2, PT, R6.reuse, 8.50705917302346158658e+37, PT ;  /* 0x7e8000000600780b */ /* 0x042fe40003f44000 */
[----:B------:R-:W-:Y:S01]  /*0220*/  FSETP.GEU.AND P5, PT, R6, 1.175494350822287508e-38, PT ;  /* 0x008000000600780b */ /* 0x000fe20003fae000 */
[----:B------:R-:W-:Y:S01]  /*0230*/  HFMA2.MMA R2, -RZ, RZ, 1.625, 0 ;  /* 0x3e800000ff027435 */ /* 0x000fe200000001ff */
[----:B0-----:R-:W4:Y:S01]  /*0240*/  LDG.E.128 R8, desc[UR4][R22.64] ;  /* 0x0000000416087981 */ /* 0x001f22000c1e1d00 */
[----:B------:R-:W-:Y:S01]  /*0250*/  @P0 FMUL R26, R26, 0.25 ;  /* 0x3e8000001a1a0820 */ /* 0x000fe20000400000 */
[----:B--2---:R-:W-:-:S05]  /*0260*/  FSETP.GT.AND P1, PT, R27, 8.50705917302346158658e+37, PT ;  /* 0x7e8000001b00780b */ /* 0x004fca0003f24000 */
[----:B------:R-:W-:Y:S01]  /*0270*/  @!P3 FMUL R26, R26, 16777216 ;  /* 0x4b8000001a1ab820 */ /* 0x000fe20000400000 */
[C---:B------:R-:W-:Y:S01]  /*0280*/  FSETP.GEU.AND P4, PT, R27.reuse, 1.175494350822287508e-38, PT ;  /* 0x008000001b00780b */ /* 0x040fe20003f8e000 */
[----:B------:R-:W-:Y:S02]  /*0290*/  @P2 FMUL R6, R6, 0.25 ;  /* 0x3e80000006062820 */ /* 0x000fe40000400000 */
[----:B------:R0:W1:Y:S01]  /*02a0*/  MUFU.RCP R5, R26 ;  /* 0x0000001a00057308 */ /* 0x0000620000001000 */
[----:B------:R-:W2:Y:S01]  /*02b0*/  LDG.E.EL.128 R20, desc[UR4][R20.64] ;  /* 0x0000000414147981 */ /* 0x000ea2000c2e1d00 */
[----:B------:R-:W-:Y:S02]  /*02c0*/  @!P5 FMUL R6, R6, 16777216 ;  /* 0x4b8000000606d820 */ /* 0x000fe40000400000 */
[----:B------:R-:W-:-:S04]  /*02d0*/  @P1 FMUL R27, R27, 0.25 ;  /* 0x3e8000001b1b1820 */ /* 0x000fc80000400000 */
[----:B------:R-:W5:Y:S02]  /*02e0*/  MUFU.RCP R6, R6 ;  /* 0x0000000600067308 */ /* 0x000f640000001000 */
[----:B------:R-:W-:Y:S01]  /*02f0*/  @!P4 FMUL R27, R27, 16777216 ;  /* 0x4b8000001b1bc820 */ /* 0x000fe20000400000 */
[----:B0-----:R-:W-:-:S05]  /*0300*/  FSEL R26, R2, 1, P0 ;  /* 0x3f800000021a7808 */ /* 0x001fca0000000000 */
[----:B------:R0:W-:Y:S01]  /*0310*/  MUFU.RCP R4, R27 ;  /* 0x0000001b00047308 */ /* 0x0001e20000001000 */
[----:B------:R-:W-:Y:S01]  /*0320*/  @!P3 FMUL R26, R26, 16777216 ;  /* 0x4b8000001a1ab820 */ /* 0x000fe20000400000 */
[----:B0-----:R-:W-:-:S03]  /*0330*/  FSEL R27, R2, 1, P2 ;  /* 0x3f800000021b7808 */ /* 0x001fc60001000000 */
[----:B-1----:R-:W-:Y:S02]  /*0340*/  FMUL R3, R5, R26 ;  /* 0x0000001a05037220 */ /* 0x002fe40000400000 */
[----:B------:R-:W-:-:S04]  /*0350*/  @!P5 FMUL R27, R27, 16777216 ;  /* 0x4b8000001b1bd820 */ /* 0x000fc80000400000 */
[----:B-----5:R-:W-:Y:S02]  /*0360*/  FMUL R5, R6, R27 ;  /* 0x0000001b06057220 */ /* 0x020fe40000400000 */
[----:B------:R-:W2:Y:S01]  /*0370*/  LDG.E.EL.128 R24, desc[UR4][R24.64] ;  /* 0x0000000418187981 */ /* 0x000ea2000c2e1d00 */
[----:B------:R-:W-:-:S04]  /*0380*/  FADD R7, R7, 9.9999997473787516356e-06 ;  /* 0x3727c5ac07077421 */ /* 0x000fc80000000000 */
[----:B------:R0:W1:Y:S01]  /*0390*/  MUFU.SQRT R28, R7 ;  /* 0x00000007001c7308 */ /* 0x0000620000002000 */
[----:B------:R-:W-:Y:S01]  /*03a0*/  FSEL R29, R2, 1, P1 ;  /* 0x3f800000021d7808 */ /* 0x000fe20000800000 */
[----:B0-----:R-:W0:Y:S01]  /*03b0*/  LDC.64 R6, c[0x0][0x238] ;  /* 0x00008e00ff067b82 */ /* 0x001e220000000a00 */
[C---:B-1----:R-:W-:Y:S02]  /*03c0*/  FSETP.GT.AND P0, PT, R28.reuse, 8.50705917302346158658e+37, PT ;  /* 0x7e8000001c00780b */ /* 0x042fe40003f04000 */
[----:B------:R-:W-:-:S11]  /*03d0*/  FSETP.GEU.AND P1, PT, R28, 1.175494350822287508e-38, PT ;  /* 0x008000001c00780b */ /* 0x000fd60003f2e000 */
[----:B------:R-:W-:-:S04]  /*03e0*/  @P0 FMUL R28, R28, 0.25 ;  /* 0x3e8000001c1c0820 */ /* 0x000fc80000400000 */
[----:B------:R-:W-:Y:S01]  /*03f0*/  @!P1 FMUL R28, R28, 16777216 ;  /* 0x4b8000001c1c9820 */ /* 0x000fe20000400000 */
[----:B------:R-:W-:-:S05]  /*0400*/  @!P4 FMUL R29, R29, 16777216 ;  /* 0x4b8000001d1dc820 */ /* 0x000fca0000400000 */
[----:B------:R-:W1:Y:S01]  /*0410*/  MUFU.RCP R28, R28 ;  /* 0x0000001c001c7308 */ /* 0x000e620000001000 */
[----:B------:R-:W-:Y:S01]  /*0420*/  FMUL R4, R4, R29 ;  /* 0x0000001d04047220 */ /* 0x000fe20000400000 */
[----:B------:R-:W-:-:S05]  /*0430*/  FSEL R29, R2, 1, P0 ;  /* 0x3f800000021d7808 */ /* 0x000fca0000000000 */
[----:B------:R-:W-:Y:S01]  /*0440*/  @!P1 FMUL R29, R29, 16777216 ;  /* 0x4b8000001d1d9820 */ /* 0x000fe20000400000 */
[----:B---3--:R-:W-:Y:S01]  /*0450*/  FADD R19, R19, -R15 ;  /* 0x8000000f13137221 */ /* 0x008fe20000000000 */
[----:B------:R-:W-:Y:S01]  /*0460*/  FADD R16, R16, -R12 ;  /* 0x8000000c10107221 */ /* 0x000fe20000000000 */
[----:B------:R-:W-:Y:S01]  /*0470*/  FADD R18, R18, -R14 ;  /* 0x8000000e12127221 */ /* 0x000fe20000000000 */
[----:B-1----:R-:W-:Y:S01]  /*0480*/  FMUL R2, R28, R29 ;  /* 0x0000001d1c027220 */ /* 0x002fe20000400000 */
[----:B------:R-:W-:Y:S01]  /*0490*/  FADD R17, R17, -R13 ;  /* 0x8000000d11117221 */ /* 0x000fe20000000000 */
[----:B----4-:R-:W-:Y:S01]  /*04a0*/  FADD R11, R11, -R15 ;  /* 0x8000000f0b0b7221 */ /* 0x010fe20000000000 */
[----:B------:R-:W-:Y:S01]  /*04b0*/  FADD R8, R8, -R12 ;  /* 0x8000000c08087221 */ /* 0x000fe20000000000 */
[----:B------:R-:W-:Y:S02]  /*04c0*/  FADD R12, R10, -R14 ;  /* 0x8000000e0a0c7221 */ /* 0x000fe40000000000 */
[C---:B------:R-:W-:Y:S01]  /*04d0*/  FMUL R10, R2.reuse, R11 ;  /* 0x0000000b020a7220 */ /* 0x040fe20000400000 */
[----:B------:R-:W-:Y:S01]  /*04e0*/  FMUL R2, R2, R19 ;  /* 0x0000001302027220 */ /* 0x000fe20000400000 */
[----:B------:R-:W-:Y:S01]  /*04f0*/  FADD R9, R9, -R13 ;  /* 0x8000000d09097221 */ /* 0x000fe20000000000 */
[C---:B------:R-:W-:Y:S01]  /*0500*/  FMUL R11, R5.reuse, R12 ;  /* 0x0000000c050b7220 */ /* 0x040fe20000400000 */
[----:B------:R-:W-:Y:S01]  /*0510*/  FMUL R5, R5, R18 ;  /* 0x0000001205057220 */ /* 0x000fe20000400000 */
[C---:B------:R-:W-:Y:S01]  /*0520*/  FMUL R15, R3.reuse, R8 ;  /* 0x00000008030f7220 */ /* 0x040fe20000400000 */
[C---:B------:R-:W-:Y:S01]  /*0530*/  FMUL R8, R4.reuse, R17 ;  /* 0x0000001104087220 */ /* 0x040fe20000400000 */
[----:B------:R-:W-:Y:S01]  /*0540*/  FMUL R13, R3, R16 ;  /* 0x00000010030d7220 */ /* 0x000fe20000400000 */
[----:B------:R-:W-:Y:S01]  /*0550*/  FMUL R12, R4, R9 ;  /* 0x00000009040c7220 */ /* 0x000fe20000400000 */
[----:B--2---:R-:W-:Y:S01]  /*0560*/  FFMA R2, R23, R2, R27 ;  /* 0x0000000217027223 */ /* 0x004fe2000000001b */
[----:B------:R-:W-:Y:S01]  /*0570*/  FFMA R5, R22, R5, R26 ;  /* 0x0000000516057223 */ /* 0x000fe2000000001a */
[----:B------:R-:W-:Y:S01]  /*0580*/  FFMA R8, R21, R8, R25 ;  /* 0x0000000815087223 */ /* 0x000fe20000000019 */
[----:B------:R-:W-:Y:S01]  /*0590*/  FFMA R10, R23, R10, R27 ;  /* 0x0000000a170a7223 */ /* 0x000fe2000000001b */
[C-C-:B------:R-:W-:Y:S01]  /*05a0*/  FFMA R3, R20.reuse, R15, R24.reuse ;  /* 0x0000000f14037223 */ /* 0x140fe20000000018 */
[----:B------:R-:W-:Y:S01]  /*05b0*/  FFMA R4, R20, R13, R24 ;  /* 0x0000000d14047223 */ /* 0x000fe20000000018 */
[----:B------:R-:W-:Y:S01]  /*05c0*/  FFMA R9, R21, R12, R25 ;  /* 0x0000000c15097223 */ /* 0x000fe20000000019 */
[----:B------:R-:W-:Y:S01]  /*05d0*/  FFMA R22, R22, R11, R26 ;  /* 0x0000000b16167223 */ /* 0x000fe2000000001a */
[----:B------:R-:W-:Y:S01]  /*05e0*/  FSETP.GEU.AND P6, PT, R2, RZ, PT ;  /* 0x000000ff0200720b */ /* 0x000fe20003fce000 */
[----:B0-----:R-:W-:Y:S01]  /*05f0*/  IMAD.WIDE R12, R0, 0x4, R6 ;  /* 0x00000004000c7825 */ /* 0x001fe200078e0206 */
[----:B------:R-:W-:-:S02]  /*0600*/  FSETP.GEU.AND P5, PT, R5, RZ, PT ;  /* 0x000000ff0500720b */ /* 0x000fc40003fae000 */
[----:B------:R-:W-:Y:S02]  /*0610*/  FSETP.GEU.AND P4, PT, R8, RZ, PT ;  /* 0x000000ff0800720b */ /* 0x000fe40003f8e000 */
[----:B------:R-:W-:Y:S02]  /*0620*/  FSETP.GEU.AND P3, PT, R10, RZ, PT ;  /* 0x000000ff0a00720b */ /* 0x000fe40003f6e000 */
[----:B------:R-:W-:Y:S02]  /*0630*/  SEL R7, R2, RZ, P6 ;  /* 0x000000ff02077207 */ /* 0x000fe40003000000 */
[----:B------:R-:W-:Y:S02]  /*0640*/  FSETP.GEU.AND P0, PT, R4, RZ, PT ;  /* 0x000000ff0400720b */ /* 0x000fe40003f0e000 */
[----:B------:R-:W-:Y:S02]  /*0650*/  FSETP.GEU.AND P2, PT, R22, RZ, PT ;  /* 0x000000ff1600720b */ /* 0x000fe40003f4e000 */
[----:B------:R-:W-:-:S02]  /*0660*/  FSETP.GEU.AND P1, PT, R9, RZ, PT ;  /* 0x000000ff0900720b */ /* 0x000fc40003f2e000 */
[----:B------:R-:W-:Y:S02]  /*0670*/  FSETP.GEU.AND P6, PT, R3, RZ, PT ;  /* 0x000000ff0300720b */ /* 0x000fe40003fce000 */
[----:B------:R-:W-:Y:S02]  /*0680*/  SEL R6, R5, RZ, P5 ;  /* 0x000000ff05067207 */ /* 0x000fe40002800000 */
[----:B------:R-:W-:Y:S02]  /*0690*/  SEL R5, R8, RZ, P4 ;  /* 0x000000ff08057207 */ /* 0x000fe40002000000 */
[----:B------:R-:W-:Y:S02]  /*06a0*/  SEL R11, R10, RZ, P3 ;  /* 0x000000ff0a0b7207 */ /* 0x000fe40001800000 */
[----:B------:R-:W-:Y:S02]  /*06b0*/  SEL R10, R22, RZ, P2 ;  /* 0x000000ff160a7207 */ /* 0x000fe40001000000 */
[----:B------:R-:W-:-:S02]  /*06c0*/  SEL R9, R9, RZ, P1 ;  /* 0x000000ff09097207 */ /* 0x000fc40000800000 */
[----:B------:R-:W-:Y:S02]  /*06d0*/  SEL R8, R3, RZ, P6 ;  /* 0x000000ff03087207 */ /* 0x000fe40003000000 */
[----:B------:R-:W-:-:S03]  /*06e0*/  SEL R4, R4, RZ, P0 ;  /* 0x000000ff04047207 */ /* 0x000fc60000000000 */
[----:B------:R-:W-:Y:S04]  /*06f0*/  STG.E.128 desc[UR4][R12.64], R8 ;  /* 0x000000080c007986 */ /* 0x000fe8000c101d04 */
[----:B------:R-:W-:Y:S01]  /*0700*/  STG.E.128 desc[UR4][R12.64+0x800], R4 ;  /* 0x000800040c007986 */ /* 0x000fe2000c101d04 */
[----:B------:R-:W-:Y:S05]  /*0710*/  EXIT ;  /* 0x000000000000794d */ /* 0x000fea0003800000 */
.L_x_0:
[----:B------:R-:W-:-:S00]  /*0720*/  BRA `(.L_x_0) ;  /* 0xfffffffc00fc7947 */ /* 0x000fc0000383ffff */
[----:B------:R-:W-:-:S00]  /*0730*/  NOP ;  /* 0x0000000000007918 */ /* 0x000fc00000000000 */
        /* <DEDUP_REMOVED lines=12> */
.L_x_1:


//--------------------- .nv.global.init           --------------------------
	.section	.nv.global.init,"aw",@progbits
.nv.global.init:
	.type		_$_str,@object
	.size		_$_str,(_$_str_$_2 - _$_str)
_$_str:
        /*0000*/ 	.byte	0x5f, 0x5f, 0x43, 0x55, 0x44, 0x41, 0x5f, 0x46, 0x54, 0x5a, 0x00
	.type		_$_str_$_2,@object
	.size		_$_str_$_2,(.L_1 - _$_str_$_2)
_$_str_$_2:
        /*000b*/ 	.byte	0x5f, 0x5f, 0x43, 0x55, 0x44, 0x41, 0x5f, 0x50, 0x52, 0x45, 0x43, 0x5f, 0x53, 0x51, 0x52, 0x54
        /*001b*/ 	.byte	0x00
.L_1:


//--------------------- .nv.constant0.triton_poi_fused__native_batch_norm_legit_no_training_relu_9 --------------------------
	.section	.nv.constant0.triton_poi_fused__native_batch_norm_legit_no_training_relu_9,"a",@progbits
	.sectionflags	@""
	.align	4
.nv.constant0.triton_poi_fused__native_batch_norm_legit_no_training_relu_9:
	.zero		580
